//
// Generated by NVIDIA NVVM Compiler
//
// Compiler Build ID: CL-36424714
// Cuda compilation tools, release 13.0, V13.0.88
// Based on NVVM 20.0.0
//

.version 9.0
.target sm_100
.address_size 64

	// .globl	candidate0
// _ZZ10candidate0E15pad_temp_shared has been demoted
// _ZZ10candidate0E13kernel_shared has been demoted

.visible .entry candidate0(
	.param .u64 .ptr .align 1 candidate0_param_0,
	.param .u64 .ptr .align 1 candidate0_param_1,
	.param .u64 .ptr .align 1 candidate0_param_2
)
.maxntid 256
{
	.reg .pred 	%p<3>;
	.reg .b16 	%rs<12>;
	.reg .b32 	%r<74>;
	.reg .b32 	%f<126>;
	.reg .b64 	%rd<13>;
	// demoted variable
	.shared .align 4 .b8 _ZZ10candidate0E15pad_temp_shared[4096];
	// demoted variable
	.shared .align 4 .b8 _ZZ10candidate0E13kernel_shared[32768];
	ld.param.u64 	%rd4, [candidate0_param_0];
	ld.param.u64 	%rd5, [candidate0_param_1];
	ld.param.u64 	%rd3, [candidate0_param_2];
	cvta.to.global.u64 	%rd1, %rd4;
	cvta.to.global.u64 	%rd2, %rd5;
	mov.u32 	%r1, %tid.x;
	shr.u32 	%r18, %r1, 3;
	mov.u32 	%r19, %ctaid.x;
	mul.hi.u32 	%r20, %r19, 1402438301;
	shr.u32 	%r5, %r20, 4;
	mul.lo.s32 	%r21, %r5, 49;
	sub.s32 	%r22, %r19, %r21;
	cvt.u16.u32 	%rs2, %r22;
	mul.lo.s16 	%rs3, %rs2, 37;
	shr.u16 	%rs4, %rs3, 8;
	sub.s16 	%rs5, %rs2, %rs4;
	and.b16  	%rs6, %rs5, 254;
	shr.u16 	%rs7, %rs6, 1;
	add.s16 	%rs8, %rs7, %rs4;
	and.b16  	%rs9, %rs8, 252;
	shr.u16 	%rs1, %rs9, 2;
	mov.b16 	%rs10, 784;
	mov.b32 	%r23, {%rs10, %rs1};
	prmt.b32 	%r24, %r25, %r26, 0x3340U;
	prmt.b32 	%r27, %r18, 112, 0x3340U;
	prmt.b32 	%r2, %r27, %r24, 0x5410U;
	mov.b32 	%r71, 0;
	dp2a.lo.u32.u32 	%r3, %r23, %r2, %r71;
	mul.hi.u32 	%r28, %r19, -1840700269;
	shr.u32 	%r29, %r28, 2;
	mul.lo.s32 	%r30, %r29, 7;
	sub.s32 	%r31, %r19, %r30;
	shl.b32 	%r4, %r31, 2;
	shl.b32 	%r32, %r5, 16;
	shl.b32 	%r33, %r1, 5;
	and.b32  	%r34, %r33, 7680;
	shl.b32 	%r35, %r1, 2;
	and.b32  	%r36, %r35, 60;
	or.b32  	%r37, %r34, %r32;
	or.b32  	%r6, %r37, %r36;
	shl.b32 	%r38, %r1, 3;
	mov.u32 	%r39, _ZZ10candidate0E15pad_temp_shared;
	add.s32 	%r7, %r39, %r38;
	shl.b32 	%r40, %r1, 4;
	mov.u32 	%r41, _ZZ10candidate0E13kernel_shared;
	add.s32 	%r8, %r41, %r40;
	shl.b32 	%r42, %r18, 10;
	add.s32 	%r9, %r41, %r42;
	and.b32  	%r43, %r35, 28;
	add.s32 	%r44, %r43, %r39;
	add.s32 	%r10, %r44, 128;
	mov.f32 	%f118, 0f00000000;
	mov.f32 	%f119, %f118;
	mov.f32 	%f120, %f118;
	mov.f32 	%f121, %f118;
	mov.f32 	%f122, %f118;
	mov.f32 	%f123, %f118;
	mov.f32 	%f124, %f118;
	mov.f32 	%f125, %f118;
$L__BB0_1:
	bar.sync 	0;
	mul.lo.s32 	%r46, %r71, 50176;
	shr.u32 	%r47, %r1, 1;
	and.b32  	%r48, %r47, 3;
	mul.lo.s32 	%r49, %r48, 28;
	or.b32  	%r50, %r46, %r49;
	shl.b32 	%r51, %r1, 1;
	and.b32  	%r52, %r51, 2;
	or.b32  	%r53, %r50, %r52;
	add.s32 	%r54, %r53, %r4;
	add.s32 	%r55, %r54, %r3;
	mul.wide.u32 	%rd6, %r55, 4;
	add.s64 	%rd7, %rd1, %rd6;
	ld.global.nc.v2.f32 	{%f26, %f27}, [%rd7];
	st.shared.v2.f32 	[%r7], {%f26, %f27};
	ld.global.nc.v2.f32 	{%f28, %f29}, [%rd7+100352];
	st.shared.v2.f32 	[%r7+2048], {%f28, %f29};
	shl.b32 	%r56, %r71, 6;
	add.s32 	%r57, %r6, %r56;
	mul.wide.u32 	%rd8, %r57, 4;
	add.s64 	%rd9, %rd2, %rd8;
	ld.global.nc.v4.f32 	{%f30, %f31, %f32, %f33}, [%rd9];
	st.shared.v4.f32 	[%r8], {%f30, %f31, %f32, %f33};
	ld.global.nc.v4.f32 	{%f34, %f35, %f36, %f37}, [%rd9+32768];
	st.shared.v4.f32 	[%r8+4096], {%f34, %f35, %f36, %f37};
	ld.global.nc.v4.f32 	{%f38, %f39, %f40, %f41}, [%rd9+65536];
	st.shared.v4.f32 	[%r8+8192], {%f38, %f39, %f40, %f41};
	ld.global.nc.v4.f32 	{%f42, %f43, %f44, %f45}, [%rd9+98304];
	st.shared.v4.f32 	[%r8+12288], {%f42, %f43, %f44, %f45};
	ld.global.nc.v4.f32 	{%f46, %f47, %f48, %f49}, [%rd9+131072];
	st.shared.v4.f32 	[%r8+16384], {%f46, %f47, %f48, %f49};
	ld.global.nc.v4.f32 	{%f50, %f51, %f52, %f53}, [%rd9+163840];
	st.shared.v4.f32 	[%r8+20480], {%f50, %f51, %f52, %f53};
	ld.global.nc.v4.f32 	{%f54, %f55, %f56, %f57}, [%rd9+196608];
	st.shared.v4.f32 	[%r8+24576], {%f54, %f55, %f56, %f57};
	ld.global.nc.v4.f32 	{%f58, %f59, %f60, %f61}, [%rd9+229376];
	st.shared.v4.f32 	[%r8+28672], {%f58, %f59, %f60, %f61};
	bar.sync 	0;
	mov.b32 	%r73, 512;
	mov.u32 	%r72, %r10;
$L__BB0_2:
	ld.shared.f32 	%f62, [%r72+-96];
	ld.shared.f32 	%f63, [%r72+-128];
	add.s32 	%r58, %r9, %r73;
	ld.shared.f32 	%f64, [%r58+-512];
	fma.rn.f32 	%f65, %f63, %f64, %f125;
	fma.rn.f32 	%f66, %f62, %f64, %f121;
	ld.shared.f32 	%f67, [%r58+-256];
	fma.rn.f32 	%f68, %f63, %f67, %f124;
	fma.rn.f32 	%f69, %f62, %f67, %f120;
	ld.shared.f32 	%f70, [%r72+-32];
	ld.shared.f32 	%f71, [%r72+-64];
	ld.shared.f32 	%f72, [%r58+-508];
	fma.rn.f32 	%f73, %f71, %f72, %f65;
	fma.rn.f32 	%f74, %f70, %f72, %f66;
	ld.shared.f32 	%f75, [%r58+-252];
	fma.rn.f32 	%f76, %f71, %f75, %f68;
	fma.rn.f32 	%f77, %f70, %f75, %f69;
	ld.shared.f32 	%f78, [%r72+32];
	ld.shared.f32 	%f79, [%r72];
	ld.shared.f32 	%f80, [%r58+-504];
	fma.rn.f32 	%f81, %f79, %f80, %f73;
	fma.rn.f32 	%f82, %f78, %f80, %f74;
	ld.shared.f32 	%f83, [%r58+-248];
	fma.rn.f32 	%f84, %f79, %f83, %f76;
	fma.rn.f32 	%f85, %f78, %f83, %f77;
	ld.shared.f32 	%f86, [%r72+96];
	ld.shared.f32 	%f87, [%r72+64];
	ld.shared.f32 	%f88, [%r58+-500];
	fma.rn.f32 	%f125, %f87, %f88, %f81;
	fma.rn.f32 	%f121, %f86, %f88, %f82;
	ld.shared.f32 	%f89, [%r58+-244];
	fma.rn.f32 	%f124, %f87, %f89, %f84;
	fma.rn.f32 	%f120, %f86, %f89, %f85;
	ld.shared.f32 	%f90, [%r58];
	fma.rn.f32 	%f91, %f63, %f90, %f123;
	fma.rn.f32 	%f92, %f62, %f90, %f119;
	ld.shared.f32 	%f93, [%r58+256];
	fma.rn.f32 	%f94, %f63, %f93, %f122;
	fma.rn.f32 	%f95, %f62, %f93, %f118;
	ld.shared.f32 	%f96, [%r58+4];
	fma.rn.f32 	%f97, %f71, %f96, %f91;
	fma.rn.f32 	%f98, %f70, %f96, %f92;
	ld.shared.f32 	%f99, [%r58+260];
	fma.rn.f32 	%f100, %f71, %f99, %f94;
	fma.rn.f32 	%f101, %f70, %f99, %f95;
	ld.shared.f32 	%f102, [%r58+8];
	fma.rn.f32 	%f103, %f79, %f102, %f97;
	fma.rn.f32 	%f104, %f78, %f102, %f98;
	ld.shared.f32 	%f105, [%r58+264];
	fma.rn.f32 	%f106, %f79, %f105, %f100;
	fma.rn.f32 	%f107, %f78, %f105, %f101;
	ld.shared.f32 	%f108, [%r58+12];
	fma.rn.f32 	%f123, %f87, %f108, %f103;
	fma.rn.f32 	%f119, %f86, %f108, %f104;
	ld.shared.f32 	%f109, [%r58+268];
	fma.rn.f32 	%f122, %f87, %f109, %f106;
	fma.rn.f32 	%f118, %f86, %f109, %f107;
	add.s32 	%r73, %r73, 16;
	add.s32 	%r72, %r72, 256;
	setp.ne.s32 	%p1, %r73, 768;
	@%p1 bra 	$L__BB0_2;
	add.s32 	%r71, %r71, 1;
	setp.ne.s32 	%p2, %r71, 8;
	@%p2 bra 	$L__BB0_1;
	mul.lo.s32 	%r59, %r5, 100352;
	mov.b16 	%rs11, 3136;
	mov.b32 	%r60, {%rs11, %rs1};
	mov.b32 	%r61, 0;
	dp2a.lo.u32.u32 	%r62, %r60, %r2, %r61;
	shl.b32 	%r63, %r1, 29;
	shr.s32 	%r64, %r63, 31;
	and.b32  	%r65, %r64, 28;
	or.b32  	%r66, %r59, %r65;
	add.s32 	%r67, %r66, %r4;
	and.b32  	%r68, %r1, 3;
	add.s32 	%r69, %r67, %r68;
	add.s32 	%r70, %r69, %r62;
	cvta.to.global.u64 	%rd10, %rd3;
	mul.wide.u32 	%rd11, %r70, 4;
	add.s64 	%rd12, %rd10, %rd11;
	st.global.f32 	[%rd12], %f125;
	st.global.f32 	[%rd12+224], %f121;
	st.global.f32 	[%rd12+3136], %f124;
	st.global.f32 	[%rd12+3360], %f120;
	st.global.f32 	[%rd12+6272], %f123;
	st.global.f32 	[%rd12+6496], %f119;
	st.global.f32 	[%rd12+9408], %f122;
	st.global.f32 	[%rd12+9632], %f118;
	ret;

}


// ===== COMPILED SASS (sm_100) =====

	.target	sm_100

	.elftype	@"ET_EXEC"


//--------------------- .note.nv.tkinfo           --------------------------
	.section	.note.nv.tkinfo,"",@"SHT_NOTE"
	.sectionflags	@"SHF_NOTE_NV_TKINFO"
	.tkinfo
        /*0018*/ 	.word	0x00000002
        /*0030*/ 	.string	""
        /*0030*/ 	.string	"ptxas"
        /*0030*/ 	.string	"Cuda compilation tools, release 13.0, V13.0.88"
        /*0030*/ 	.string	"Build cuda_13.0.r13.0/compiler.36424714_0"
        /*0030*/ 	.string	"-arch sm_100 -m 64 "



//--------------------- .note.nv.cuinfo           --------------------------
	.section	.note.nv.cuinfo,"",@"SHT_NOTE"
	.sectionflags	@"SHF_NOTE_NV_CUINFO"
        /*0018*/ 	.short	0x0002
        /*001a*/ 	.short	0x0064
        /*001c*/ 	.short	0x0082
	.zero		2


//--------------------- .nv.info                  --------------------------
	.section	.nv.info,"",@"SHT_CUDA_INFO"
	.align	4


	//----- nvinfo : EIATTR_REGCOUNT
	.align		4
        /*0000*/ 	.byte	0x04, 0x2f
        /*0002*/ 	.short	(.L_1 - .L_0)
	.align		4
.L_0:
        /*0004*/ 	.word	index@(candidate0)
        /*0008*/ 	.word	0x00000030


	//----- nvinfo : EIATTR_FRAME_SIZE
	.align		4
.L_1:
        /*000c*/ 	.byte	0x04, 0x11
        /*000e*/ 	.short	(.L_3 - .L_2)
	.align		4
.L_2:
        /*0010*/ 	.word	index@(candidate0)
        /*0014*/ 	.word	0x00000000


	//----- nvinfo : EIATTR_MIN_STACK_SIZE
	.align		4
.L_3:
        /*0018*/ 	.byte	0x04, 0x12
        /*001a*/ 	.short	(.L_5 - .L_4)
	.align		4
.L_4:
        /*001c*/ 	.word	index@(candidate0)
        /*0020*/ 	.word	0x00000000
.L_5:


//--------------------- .nv.compat                --------------------------
	.section	.nv.compat,"",@"SHT_CUDA_COMPAT_INFO"
	.align	4
        /*0000*/ 	.byte	0x02, 0x09, 0x00, 0x00, 0x02, 0x02, 0x01, 0x00, 0x02, 0x05, 0x05, 0x00, 0x03, 0x07, 0x01, 0x01
        /*0010*/ 	.byte	0x02, 0x03, 0x00, 0x00, 0x02, 0x06, 0x01, 0x00, 0x04, 0x0b, 0x08, 0x00, 0x09, 0x00, 0x00, 0x00
        /*0020*/ 	.byte	0x00, 0x00, 0x00, 0x00


//--------------------- .nv.info.candidate0       --------------------------
	.section	.nv.info.candidate0,"",@"SHT_CUDA_INFO"
	.sectionflags	@""
	.align	4


	//----- nvinfo : EIATTR_CUDA_API_VERSION
	.align		4
        /*0000*/ 	.byte	0x04, 0x37
        /*0002*/ 	.short	(.L_7 - .L_6)
.L_6:
        /*0004*/ 	.word	0x00000082


	//----- nvinfo : EIATTR_KPARAM_INFO
	.align		4
.L_7:
        /*0008*/ 	.byte	0x04, 0x17
        /*000a*/ 	.short	(.L_9 - .L_8)
.L_8:
        /*000c*/ 	.word	0x00000000
        /*0010*/ 	.short	0x0002
        /*0012*/ 	.short	0x0010
        /*0014*/ 	.byte	0x00, 0xf5, 0x21, 0x00


	//----- nvinfo : EIATTR_KPARAM_INFO
	.align		4
.L_9:
        /*0018*/ 	.byte	0x04, 0x17
        /*001a*/ 	.short	(.L_11 - .L_10)
.L_10:
        /*001c*/ 	.word	0x00000000
        /*0020*/ 	.short	0x0001
        /*0022*/ 	.short	0x0008
        /*0024*/ 	.byte	0x00, 0xf5, 0x21, 0x00


	//----- nvinfo : EIATTR_KPARAM_INFO
	.align		4
.L_11:
        /*0028*/ 	.byte	0x04, 0x17
        /*002a*/ 	.short	(.L_13 - .L_12)
.L_12:
        /*002c*/ 	.word	0x00000000
        /*0030*/ 	.short	0x0000
        /*0032*/ 	.short	0x0000
        /*0034*/ 	.byte	0x00, 0xf5, 0x21, 0x00


	//----- nvinfo : EIATTR_SPARSE_MMA_MASK
	.align		4
.L_13:
        /*0038*/ 	.byte	0x03, 0x50
        /*003a*/ 	.short	0x0000


	//----- nvinfo : EIATTR_MAXREG_COUNT
	.align		4
        /*003c*/ 	.byte	0x03, 0x1b
        /*003e*/ 	.short	0x00ff


	//----- nvinfo : EIATTR_NUM_BARRIERS
	.align		4
        /*0040*/ 	.byte	0x02, 0x4c
        /*0042*/ 	.byte	0x01
	.zero		1


	//----- nvinfo : EIATTR_MERCURY_ISA_VERSION
	.align		4
        /*0044*/ 	.byte	0x03, 0x5f
        /*0046*/ 	.short	0x0101


	//----- nvinfo : EIATTR_VRC_CTA_INIT_COUNT
	.align		4
        /*0048*/ 	.byte	0x02, 0x4a
	.zero		1
	.zero		1


	//----- nvinfo : EIATTR_EXIT_INSTR_OFFSETS
	.align		4
        /*004c*/ 	.byte	0x04, 0x1c
        /*004e*/ 	.short	(.L_15 - .L_14)


	//   ....[0]....
.L_14:
        /*0050*/ 	.word	0x00000a00


	//----- nvinfo : EIATTR_MAX_THREADS
	.align		4
.L_15:
        /*0054*/ 	.byte	0x04, 0x05
        /*0056*/ 	.short	(.L_17 - .L_16)
.L_16:
        /*0058*/ 	.word	0x00000100
        /*005c*/ 	.word	0x00000001
        /*0060*/ 	.word	0x00000001


	//----- nvinfo : EIATTR_CBANK_PARAM_SIZE
	.align		4
.L_17:
        /*0064*/ 	.byte	0x03, 0x19
        /*0066*/ 	.short	0x0018


	//----- nvinfo : EIATTR_PARAM_CBANK
	.align		4
        /*0068*/ 	.byte	0x04, 0x0a
        /*006a*/ 	.short	(.L_19 - .L_18)
	.align		4
.L_18:
        /*006c*/ 	.word	index@(.nv.constant0.candidate0)
        /*0070*/ 	.short	0x0380
        /*0072*/ 	.short	0x0018


	//----- nvinfo : EIATTR_SW_WAR
	.align		4
.L_19:
        /*0074*/ 	.byte	0x04, 0x36
        /*0076*/ 	.short	(.L_21 - .L_20)
.L_20:
        /*0078*/ 	.word	0x00000008
.L_21:


//--------------------- .nv.callgraph             --------------------------
	.section	.nv.callgraph,"",@"SHT_CUDA_CALLGRAPH"
	.align	4
	.sectionentsize	8
	.align		4
        /*0000*/ 	.word	0x00000000
	.align		4
        /*0004*/ 	.word	0xffffffff
	.align		4
        /*0008*/ 	.word	0x00000000
	.align		4
        /*000c*/ 	.word	0xfffffffe
	.align		4
        /*0010*/ 	.word	0x00000000
	.align		4
        /*0014*/ 	.word	0xfffffffd
	.align		4
        /*0018*/ 	.word	0x00000000
	.align		4
        /*001c*/ 	.word	0xfffffffc


//--------------------- .text.candidate0          --------------------------
	.section	.text.candidate0,"ax",@progbits
	.align	128
        .global         candidate0
        .type           candidate0,@function
        .size           candidate0,(.L_x_3 - candidate0)
        .other          candidate0,@"STO_CUDA_ENTRY STV_DEFAULT"
candidate0:
.text.candidate0:
[----:B------:R-:W0:Y:S01]  /*0000*/  LDC R1, c[0x0][0x37c] ;  /* 0x0000df00ff017b82 */ /* 0x000e220000000800 */
[----:B------:R-:W1:Y:S01]  /*0010*/  S2R R11, SR_CTAID.X ;  /* 0x00000000000b7919 */ /* 0x000e620000002500 */
[----:B------:R-:W-:Y:S01]  /*0020*/  MOV R4, 0x400 ;  /* 0x0000040000047802 */ /* 0x000fe20000000f00 */
[----:B------:R-:W-:Y:S01]  /*0030*/  HFMA2 R37, -RZ, RZ, 0, 4.673004150390625e-05 ;  /* 0x00000310ff257431 */ /* 0x000fe200000001ff */
[----:B------:R-:W-:Y:S01]  /*0040*/  UMOV UR4, 0x3340 ;  /* 0x0000334000047882 */ /* 0x000fe20000000000 */
[----:B------:R-:W2:Y:S01]  /*0050*/  S2R R33, SR_CgaCtaId ;  /* 0x0000000000217919 */ /* 0x000ea20000008800 */
[----:B------:R-:W-:Y:S01]  /*0060*/  IADD3 R5, PT, PT, R4, 0x1000, RZ ;  /* 0x0000100004057810 */ /* 0x000fe20007ffe0ff */
[----:B------:R-:W-:Y:S01]  /*0070*/  HFMA2 R30, -RZ, RZ, 0, 0 ;  /* 0x00000000ff1e7431 */ /* 0x000fe200000001ff */
[----:B------:R-:W-:Y:S01]  /*0080*/  MOV R13, UR4 ;  /* 0x00000004000d7c02 */ /* 0x000fe20008000f00 */
[----:B------:R-:W3:Y:S01]  /*0090*/  S2R R0, SR_TID.X ;  /* 0x0000000000007919 */ /* 0x000ee20000002100 */
[----:B0-----:R-:W-:-:S02]  /*00a0*/  PRMT R38, R1, 0x3340, R1 ;  /* 0x0000334001267816 */ /* 0x001fc40000000001 */
[----:B------:R-:W-:Y:S01]  /*00b0*/  CS2R R28, SRZ ;  /* 0x00000000001c7805 */ /* 0x000fe2000001ff00 */
[----:B------:R-:W0:Y:S01]  /*00c0*/  LDCU.64 UR6, c[0x0][0x358] ;  /* 0x00006b00ff0677ac */ /* 0x000e220008000a00 */
[----:B-1----:R-:W-:Y:S01]  /*00d0*/  IMAD.HI.U32 R40, R11, 0x5397829d, RZ ;  /* 0x5397829d0b287827 */ /* 0x002fe200078e00ff */
[----:B--2---:R-:W-:-:S03]  /*00e0*/  LEA R9, R33, R4, 0x18 ;  /* 0x0000000421097211 */ /* 0x004fc600078ec0ff */
[----:B------:R-:W-:Y:S01]  /*00f0*/  IMAD.HI.U32 R4, R11, -0x6db6db6d, RZ ;  /* 0x924924930b047827 */ /* 0x000fe200078e00ff */
[----:B------:R-:W-:Y:S02]  /*0100*/  SHF.R.U32.HI R40, RZ, 0x4, R40 ;  /* 0x00000004ff287819 */ /* 0x000fe40000011628 */
[----:B------:R-:W-:Y:S02]  /*0110*/  LEA R33, R33, R5, 0x18 ;  /* 0x0000000521217211 */ /* 0x000fe400078ec0ff */
[----:B---3--:R-:W-:Y:S01]  /*0120*/  SHF.L.U32 R5, R0, 0x5, RZ ;  /* 0x0000000500057819 */ /* 0x008fe200000006ff */
[----:B------:R-:W-:Y:S01]  /*0130*/  IMAD R2, R40, -0x31, R11 ;  /* 0xffffffcf28027824 */ /* 0x000fe200078e020b */
[----:B------:R-:W-:Y:S02]  /*0140*/  SHF.L.U32 R8, R0, 0x2, RZ ;  /* 0x0000000200087819 */ /* 0x000fe400000006ff */
[----:B------:R-:W-:Y:S02]  /*0150*/  SHF.R.U32.HI R32, RZ, 0x3, R0 ;  /* 0x00000003ff207819 */ /* 0x000fe40000011600 */
[----:B------:R-:W-:-:S02]  /*0160*/  PRMT R3, R2, 0x9910, RZ ;  /* 0x0000991002037816 */ /* 0x000fc400000000ff */
[C---:B------:R-:W-:Y:S02]  /*0170*/  LOP3.LUT R35, R8.reuse, 0x3c, RZ, 0xc0, !PT ;  /* 0x0000003c08237812 */ /* 0x040fe400078ec0ff */
[----:B------:R-:W-:Y:S01]  /*0180*/  SHF.R.U32.HI R4, RZ, 0x2, R4 ;  /* 0x00000002ff047819 */ /* 0x000fe20000011604 */
[----:B------:R-:W-:Y:S01]  /*0190*/  IMAD R3, R3, 0x25, RZ ;  /* 0x0000002503037824 */ /* 0x000fe200078e02ff */
[----:B------:R-:W-:Y:S02]  /*01a0*/  LOP3.LUT R8, R8, 0x1c, RZ, 0xc0, !PT ;  /* 0x0000001c08087812 */ /* 0x000fe400078ec0ff */
[----:B------:R-:W-:Y:S01]  /*01b0*/  LEA R34, R0, R9, 0x3 ;  /* 0x0000000900227211 */ /* 0x000fe200078e18ff */
[----:B------:R-:W-:Y:S01]  /*01c0*/  IMAD R36, R4, -0x7, R11 ;  /* 0xfffffff904247824 */ /* 0x000fe200078e020b */
[----:B------:R-:W-:Y:S02]  /*01d0*/  LOP3.LUT R3, R3, 0xffff, RZ, 0xc0, !PT ;  /* 0x0000ffff03037812 */ /* 0x000fe400078ec0ff */
[----:B------:R-:W-:-:S02]  /*01e0*/  IADD3 R31, PT, PT, R8, 0x80, R9 ;  /* 0x00000080081f7810 */ /* 0x000fc40007ffe009 */
[----:B------:R-:W-:-:S05]  /*01f0*/  SHF.R.U32.HI R3, RZ, 0x8, R3 ;  /* 0x00000008ff037819 */ /* 0x000fca0000011603 */
[----:B------:R-:W-:-:S05]  /*0200*/  IMAD.MOV R7, RZ, RZ, -R3 ;  /* 0x000000ffff077224 */ /* 0x000fca00078e0a03 */
[----:B------:R-:W-:-:S05]  /*0210*/  PRMT R7, R7, 0x7710, RZ ;  /* 0x0000771007077816 */ /* 0x000fca00000000ff */
[----:B------:R-:W-:Y:S01]  /*0220*/  IMAD.IADD R2, R2, 0x1, R7 ;  /* 0x0000000102027824 */ /* 0x000fe200078e0207 */
[----:B------:R-:W-:Y:S02]  /*0230*/  LOP3.LUT R7, R5, 0x1e00, RZ, 0xc0, !PT ;  /* 0x00001e0005077812 */ /* 0x000fe400078ec0ff */
[C---:B------:R-:W-:Y:S01]  /*0240*/  PRMT R5, R32.reuse, R13, 0x70 ;  /* 0x0000007020057416 */ /* 0x040fe2000000000d */
[----:B------:R-:W-:Y:S01]  /*0250*/  IMAD R32, R32, 0x400, R33 ;  /* 0x0000040020207824 */ /* 0x000fe200078e0221 */
[----:B------:R-:W-:Y:S02]  /*0260*/  LEA R6, R40, R7, 0x10 ;  /* 0x0000000728067211 */ /* 0x000fe400078e80ff */
[----:B------:R-:W-:Y:S02]  /*0270*/  LOP3.LUT R2, R2, 0xfe, RZ, 0xc0, !PT ;  /* 0x000000fe02027812 */ /* 0x000fe400078ec0ff */
[----:B------:R-:W-:Y:S01]  /*0280*/  PRMT R38, R5, 0x5410, R38 ;  /* 0x0000541005267816 */ /* 0x000fe20000000026 */
[----:B------:R-:W-:Y:S01]  /*0290*/  IMAD.IADD R35, R35, 0x1, R6 ;  /* 0x0000000123237824 */ /* 0x000fe200078e0206 */
[----:B------:R-:W-:-:S02]  /*02a0*/  LEA.HI R6, R2, R3, RZ, 0x1f ;  /* 0x0000000302067211 */ /* 0x000fc400078ff8ff */
[----:B------:R-:W-:Y:S02]  /*02b0*/  CS2R R2, SRZ ;  /* 0x0000000000027805 */ /* 0x000fe4000001ff00 */
[----:B------:R-:W-:Y:S02]  /*02c0*/  CS2R R4, SRZ ;  /* 0x0000000000047805 */ /* 0x000fe4000001ff00 */
[----:B------:R-:W-:Y:S02]  /*02d0*/  LEA R33, R0, R33, 0x4 ;  /* 0x0000002100217211 */ /* 0x000fe400078e20ff */
[----:B------:R-:W-:Y:S02]  /*02e0*/  LOP3.LUT R39, R6, 0xfc, RZ, 0xc0, !PT ;  /* 0x000000fc06277812 */ /* 0x000fe400078ec0ff */
[----:B------:R-:W-:Y:S02]  /*02f0*/  CS2R R6, SRZ ;  /* 0x0000000000067805 */ /* 0x000fe4000001ff00 */
[----:B------:R-:W-:-:S04]  /*0300*/  SHF.R.U32.HI R39, RZ, 0x2, R39 ;  /* 0x00000002ff277819 */ /* 0x000fc80000011627 */
[----:B------:R-:W-:-:S05]  /*0310*/  PRMT R37, R37, 0x5410, R39 ;  /* 0x0000541025257816 */ /* 0x000fca0000000027 */
[----:B0-----:R-:W-:-:S07]  /*0320*/  IDP.2A.LO.U16.U8 R37, R37, R38, RZ ;  /* 0x0000002625257226 */ /* 0x001fce00000010ff */
.L_x_1:
[----:B------:R-:W-:Y:S01]  /*0330*/  SHF.R.U32.HI R8, RZ, 0x1, R0 ;  /* 0x00000001ff087819 */ /* 0x000fe20000011600 */
[----:B------:R-:W0:Y:S01]  /*0340*/  LDC.64 R26, c[0x0][0x380] ;  /* 0x0000e000ff1a7b82 */ /* 0x000e220000000a00 */
[----:B------:R-:W-:Y:S02]  /*0350*/  SHF.L.U32 R10, R0, 0x1, RZ ;  /* 0x00000001000a7819 */ /* 0x000fe400000006ff */
[----:B------:R-:W-:Y:S02]  /*0360*/  LOP3.LUT R9, R8, 0x3, RZ, 0xc0, !PT ;  /* 0x0000000308097812 */ /* 0x000fe400078ec0ff */
[----:B------:R-:W-:Y:S02]  /*0370*/  LOP3.LUT R10, R10, 0x2, RZ, 0xc0, !PT ;  /* 0x000000020a0a7812 */ /* 0x000fe400078ec0ff */
[C---:B------:R-:W-:Y:S01]  /*0380*/  LEA R11, R30.reuse, R35, 0x6 ;  /* 0x000000231e0b7211 */ /* 0x040fe200078e30ff */
[----:B------:R-:W1:Y:S01]  /*0390*/  LDC.64 R24, c[0x0][0x388] ;  /* 0x0000e200ff187b82 */ /* 0x000e620000000a00 */
[----:B------:R-:W-:-:S04]  /*03a0*/  IMAD R9, R30, 0x700, R9 ;  /* 0x000007001e097824 */ /* 0x000fc800078e0209 */
[----:B------:R-:W-:-:S04]  /*03b0*/  IMAD R9, R9, 0x1c, R10 ;  /* 0x0000001c09097824 */ /* 0x000fc800078e020a */
[----:B------:R-:W-:-:S05]  /*03c0*/  IMAD R8, R36, 0x4, R9 ;  /* 0x0000000424087824 */ /* 0x000fca00078e0209 */
[----:B------:R-:W-:-:S05]  /*03d0*/  IADD3 R9, PT, PT, R37, R8, RZ ;  /* 0x0000000825097210 */ /* 0x000fca0007ffe0ff */
[----:B0-----:R-:W-:-:S04]  /*03e0*/  IMAD.WIDE.U32 R26, R9, 0x4, R26 ;  /* 0x00000004091a7825 */ /* 0x001fc800078e001a */
[----:B-1----:R-:W-:Y:S01]  /*03f0*/  IMAD.WIDE.U32 R24, R11, 0x4, R24 ;  /* 0x000000040b187825 */ /* 0x002fe200078e0018 */
[----:B------:R-:W2:Y:S04]  /*0400*/  LDG.E.64.CONSTANT R20, desc[UR6][R26.64] ;  /* 0x000000061a147981 */ /* 0x000ea8000c1e9b00 */
[----:B------:R-:W3:Y:S04]  /*0410*/  LDG.E.64.CONSTANT R22, desc[UR6][R26.64+0x18800] ;  /* 0x018800061a167981 */ /* 0x000ee8000c1e9b00 */
[----:B------:R-:W4:Y:S04]  /*0420*/  LDG.E.128.CONSTANT R8, desc[UR6][R24.64] ;  /* 0x0000000618087981 */ /* 0x000f28000c1e9d00 */
[----:B------:R-:W5:Y:S04]  /*0430*/  LDG.E.128.CONSTANT R12, desc[UR6][R24.64+0x8000] ;  /* 0x00800006180c7981 */ /* 0x000f68000c1e9d00 */
[----:B------:R-:W5:Y:S01]  /*0440*/  LDG.E.128.CONSTANT R16, desc[UR6][R24.64+0x10000] ;  /* 0x0100000618107981 */ /* 0x000f62000c1e9d00 */
[----:B------:R-:W-:Y:S06]  /*0450*/  BAR.SYNC.DEFER_BLOCKING 0x0 ;  /* 0x0000000000007b1d */ /* 0x000fec0000010000 */
[----:B--2---:R-:W-:Y:S04]  /*0460*/  STS.64 [R34], R20 ;  /* 0x0000001422007388 */ /* 0x004fe80000000a00 */
[----:B---3--:R0:W-:Y:S04]  /*0470*/  STS.64 [R34+0x800], R22 ;  /* 0x0008001622007388 */ /* 0x0081e80000000a00 */
[----:B----4-:R1:W-:Y:S04]  /*0480*/  STS.128 [R33], R8 ;  /* 0x0000000821007388 */ /* 0x0103e80000000c00 */
[----:B-----5:R2:W-:Y:S04]  /*0490*/  STS.128 [R33+0x1000], R12 ;  /* 0x0010000c21007388 */ /* 0x0205e80000000c00 */
[----:B------:R3:W-:Y:S04]  /*04a0*/  STS.128 [R33+0x2000], R16 ;  /* 0x0020001021007388 */ /* 0x0007e80000000c00 */
[----:B0-----:R-:W4:Y:S04]  /*04b0*/  LDG.E.128.CONSTANT R20, desc[UR6][R24.64+0x30000] ;  /* 0x0300000618147981 */ /* 0x001f28000c1e9d00 */
[----:B-1----:R-:W5:Y:S04]  /*04c0*/  LDG.E.128.CONSTANT R8, desc[UR6][R24.64+0x18000] ;  /* 0x0180000618087981 */ /* 0x002f68000c1e9d00 */
[----:B--2---:R-:W2:Y:S04]  /*04d0*/  LDG.E.128.CONSTANT R12, desc[UR6][R24.64+0x20000] ;  /* 0x02000006180c7981 */ /* 0x004ea8000c1e9d00 */
[----:B---3--:R-:W3:Y:S04]  /*04e0*/  LDG.E.128.CONSTANT R16, desc[UR6][R24.64+0x28000] ;  /* 0x0280000618107981 */ /* 0x008ee8000c1e9d00 */
[----:B------:R-:W3:Y:S01]  /*04f0*/  LDG.E.128.CONSTANT R24, desc[UR6][R24.64+0x38000] ;  /* 0x0380000618187981 */ /* 0x000ee2000c1e9d00 */
[----:B------:R-:W-:Y:S01]  /*0500*/  VIADD R30, R30, 0x1 ;  /* 0x000000011e1e7836 */ /* 0x000fe20000000000 */
[----:B------:R-:W-:Y:S01]  /*0510*/  MOV R41, R31 ;  /* 0x0000001f00297202 */ /* 0x000fe20000000f00 */
[----:B------:R-:W-:-:S03]  /*0520*/  UMOV UR4, 0x200 ;  /* 0x0000020000047882 */ /* 0x000fc60000000000 */
[----:B------:R-:W-:Y:S01]  /*0530*/  ISETP.NE.AND P0, PT, R30, 0x8, PT ;  /* 0x000000081e00780c */ /* 0x000fe20003f05270 */
[----:B----4-:R0:W-:Y:S04]  /*0540*/  STS.128 [R33+0x6000], R20 ;  /* 0x0060001421007388 */ /* 0x0101e80000000c00 */
[----:B-----5:R0:W-:Y:S04]  /*0550*/  STS.128 [R33+0x3000], R8 ;  /* 0x0030000821007388 */ /* 0x0201e80000000c00 */
[----:B--2---:R0:W-:Y:S04]  /*0560*/  STS.128 [R33+0x4000], R12 ;  /* 0x0040000c21007388 */ /* 0x0041e80000000c00 */
[----:B---3--:R0:W-:Y:S04]  /*0570*/  STS.128 [R33+0x5000], R16 ;  /* 0x0050001021007388 */ /* 0x0081e80000000c00 */
[----:B------:R0:W-:Y:S01]  /*0580*/  STS.128 [R33+0x7000], R24 ;  /* 0x0070001821007388 */ /* 0x0001e20000000c00 */
[----:B------:R-:W-:Y:S06]  /*0590*/  BAR.SYNC.DEFER_BLOCKING 0x0 ;  /* 0x0000000000007b1d */ /* 0x000fec0000010000 */
.L_x_0:
[----:B0-----:R-:W-:Y:S04]  /*05a0*/  LDS R25, [R41+-0x80] ;  /* 0xffff800029197984 */ /* 0x001fe80000000800 */
[----:B------:R-:W0:Y:S04]  /*05b0*/  LDS.128 R8, [R32+UR4+-0x200] ;  /* 0xfffe000420087984 */ /* 0x000e280008000c00 */
[----:B------:R-:W1:Y:S04]  /*05c0*/  LDS R45, [R41+-0x60] ;  /* 0xffffa000292d7984 */ /* 0x000e680000000800 */
[----:B------:R-:W2:Y:S04]  /*05d0*/  LDS R26, [R41+-0x40] ;  /* 0xffffc000291a7984 */ /* 0x000ea80000000800 */
[----:B------:R-:W3:Y:S04]  /*05e0*/  LDS R24, [R41+-0x20] ;  /* 0xffffe00029187984 */ /* 0x000ee80000000800 */
[----:B------:R-:W4:Y:S04]  /*05f0*/  LDS.128 R12, [R32+UR4+-0x100] ;  /* 0xffff0004200c7984 */ /* 0x000f280008000c00 */
[----:B------:R-:W5:Y:S04]  /*0600*/  LDS R27, [R41+0x20] ;  /* 0x00002000291b7984 */ /* 0x000f680000000800 */
[----:B------:R-:W5:Y:S04]  /*0610*/  LDS R43, [R41] ;  /* 0x00000000292b7984 */ /* 0x000f680000000800 */
[----:B------:R-:W5:Y:S04]  /*0620*/  LDS.128 R16, [R32+UR4] ;  /* 0x0000000420107984 */ /* 0x000f680008000c00 */
[----:B------:R-:W5:Y:S01]  /*0630*/  LDS.128 R20, [R32+UR4+0x100] ;  /* 0x0001000420147984 */ /* 0x000f620008000c00 */
[----:B------:R-:W-:-:S03]  /*0640*/  UIADD3 UR4, UPT, UPT, UR4, 0x10, URZ ;  /* 0x0000001004047890 */ /* 0x000fc6000fffe0ff */
[----:B------:R-:W5:Y:S01]  /*0650*/  LDS R42, [R41+0x40] ;  /* 0x00004000292a7984 */ /* 0x000f620000000800 */
[----:B------:R-:W-:Y:S01]  /*0660*/  UISETP.NE.AND UP0, UPT, UR4, 0x300, UPT ;  /* 0x000003000400788c */ /* 0x000fe2000bf05270 */
[-C--:B0-----:R-:W-:Y:S01]  /*0670*/  FFMA R7, R25, R8.reuse, R7 ;  /* 0x0000000819077223 */ /* 0x081fe20000000007 */
[----:B-1----:R-:W-:Y:S02]  /*0680*/  FFMA R3, R45, R8, R3 ;  /* 0x000000082d037223 */ /* 0x002fe40000000003 */
[----:B------:R0:W1:Y:S01]  /*0690*/  LDS R8, [R41+0x60] ;  /* 0x0000600029087984 */ /* 0x0000620000000800 */
[-C--:B--2---:R-:W-:Y:S01]  /*06a0*/  FFMA R44, R26, R9.reuse, R7 ;  /* 0x000000091a2c7223 */ /* 0x084fe20000000007 */
[----:B---3--:R-:W-:Y:S01]  /*06b0*/  FFMA R9, R24, R9, R3 ;  /* 0x0000000918097223 */ /* 0x008fe20000000003 */
[----:B0-----:R-:W-:Y:S01]  /*06c0*/  IADD3 R41, PT, PT, R41, 0x100, RZ ;  /* 0x0000010029297810 */ /* 0x001fe20007ffe0ff */
[-C--:B----4-:R-:W-:Y:S01]  /*06d0*/  FFMA R3, R25, R12.reuse, R6 ;  /* 0x0000000c19037223 */ /* 0x090fe20000000006 */
[----:B------:R-:W-:-:S03]  /*06e0*/  FFMA R7, R45, R12, R2 ;  /* 0x0000000c2d077223 */ /* 0x000fc60000000002 */
[-C--:B------:R-:W-:Y:S01]  /*06f0*/  FFMA R3, R26, R13.reuse, R3 ;  /* 0x0000000d1a037223 */ /* 0x080fe20000000003 */
[----:B-----5:R-:W-:Y:S01]  /*0700*/  FFMA R9, R27, R10, R9 ;  /* 0x0000000a1b097223 */ /* 0x020fe20000000009 */
[----:B------:R-:W-:Y:S02]  /*0710*/  FFMA R7, R24, R13, R7 ;  /* 0x0000000d18077223 */ /* 0x000fe40000000007 */
[C---:B------:R-:W-:Y:S01]  /*0720*/  FFMA R6, R43.reuse, R14, R3 ;  /* 0x0000000e2b067223 */ /* 0x040fe20000000003 */
[----:B------:R-:W-:Y:S01]  /*0730*/  FFMA R13, R43, R10, R44 ;  /* 0x0000000a2b0d7223 */ /* 0x000fe2000000002c */
[----:B------:R-:W-:Y:S01]  /*0740*/  FFMA R2, R27, R14, R7 ;  /* 0x0000000e1b027223 */ /* 0x000fe20000000007 */
[C---:B------:R-:W-:Y:S01]  /*0750*/  FFMA R5, R25.reuse, R16, R5 ;  /* 0x0000001019057223 */ /* 0x040fe20000000005 */
[-C--:B------:R-:W-:Y:S01]  /*0760*/  FFMA R4, R25, R20.reuse, R4 ;  /* 0x0000001419047223 */ /* 0x080fe20000000004 */
[----:B------:R-:W-:Y:S02]  /*0770*/  FFMA R20, R45, R20, R29 ;  /* 0x000000142d147223 */ /* 0x000fe4000000001d */
[C---:B------:R-:W-:Y:S01]  /*0780*/  FFMA R10, R26.reuse, R17, R5 ;  /* 0x000000111a0a7223 */ /* 0x040fe20000000005 */
[-C--:B------:R-:W-:Y:S01]  /*0790*/  FFMA R5, R26, R21.reuse, R4 ;  /* 0x000000151a057223 */ /* 0x080fe20000000004 */
[----:B------:R-:W-:Y:S01]  /*07a0*/  FFMA R20, R24, R21, R20 ;  /* 0x0000001518147223 */ /* 0x000fe20000000014 */
[C---:B------:R-:W-:Y:S01]  /*07b0*/  FFMA R7, R42.reuse, R11, R13 ;  /* 0x0000000b2a077223 */ /* 0x040fe2000000000d */
[----:B------:R-:W-:Y:S01]  /*07c0*/  FFMA R6, R42, R15, R6 ;  /* 0x0000000f2a067223 */ /* 0x000fe20000000006 */
[-C--:B------:R-:W-:Y:S01]  /*07d0*/  FFMA R4, R43, R22.reuse, R5 ;  /* 0x000000162b047223 */ /* 0x080fe20000000005 */
[----:B------:R-:W-:-:S03]  /*07e0*/  FFMA R20, R27, R22, R20 ;  /* 0x000000161b147223 */ /* 0x000fc60000000014 */
[----:B------:R-:W-:Y:S01]  /*07f0*/  FFMA R4, R42, R23, R4 ;  /* 0x000000172a047223 */ /* 0x000fe20000000004 */
[C---:B-1----:R-:W-:Y:S01]  /*0800*/  FFMA R3, R8.reuse, R11, R9 ;  /* 0x0000000b08037223 */ /* 0x042fe20000000009 */
[----:B------:R-:W-:Y:S01]  /*0810*/  FFMA R9, R45, R16, R28 ;  /* 0x000000102d097223 */ /* 0x000fe2000000001c */
[C---:B------:R-:W-:Y:S01]  /*0820*/  FFMA R2, R8.reuse, R15, R2 ;  /* 0x0000000f08027223 */ /* 0x040fe20000000002 */
[----:B------:R-:W-:Y:S02]  /*0830*/  FFMA R29, R8, R23, R20 ;  /* 0x00000017081d7223 */ /* 0x000fe40000000014 */
[----:B------:R-:W-:Y:S01]  /*0840*/  FFMA R12, R24, R17, R9 ;  /* 0x00000011180c7223 */ /* 0x000fe20000000009 */
[----:B------:R-:W-:-:S03]  /*0850*/  FFMA R9, R43, R18, R10 ;  /* 0x000000122b097223 */ /* 0x000fc6000000000a */
[----:B------:R-:W-:Y:S01]  /*0860*/  FFMA R11, R27, R18, R12 ;  /* 0x000000121b0b7223 */ /* 0x000fe2000000000c */
[----:B------:R-:W-:-:S03]  /*0870*/  FFMA R5, R42, R19, R9 ;  /* 0x000000132a057223 */ /* 0x000fc60000000009 */
[----:B------:R-:W-:Y:S01]  /*0880*/  FFMA R28, R8, R19, R11 ;  /* 0x00000013081c7223 */ /* 0x000fe2000000000b */
[----:B------:R-:W-:Y:S06]  /*0890*/  BRA.U UP0, `(.L_x_0) ;  /* 0xfffffffd00407547 */ /* 0x000fec000b83ffff */
[----:B------:R-:W-:Y:S05]  /*08a0*/  @P0 BRA `(.L_x_1) ;  /* 0xfffffff800a00947 */ /* 0x000fea000383ffff */
[C---:B------:R-:W-:Y:S01]  /*08b0*/  IMAD.SHL.U32 R10, R0.reuse, 0x20000000, RZ ;  /* 0x20000000000a7824 */ /* 0x040fe200078e00ff */
[----:B------:R-:W0:Y:S01]  /*08c0*/  LDC.64 R8, c[0x0][0x390] ;  /* 0x0000e400ff087b82 */ /* 0x000e220000000a00 */
[----:B------:R-:W-:Y:S02]  /*08d0*/  MOV R12, 0xc40 ;  /* 0x00000c40000c7802 */ /* 0x000fe40000000f00 */
[----:B------:R-:W-:Y:S02]  /*08e0*/  LOP3.LUT R0, R0, 0x3, RZ, 0xc0, !PT ;  /* 0x0000000300007812 */ /* 0x000fe400078ec0ff */
[----:B------:R-:W-:-:S04]  /*08f0*/  SHF.R.S32.HI R10, RZ, 0x1f, R10 ;  /* 0x0000001fff0a7819 */ /* 0x000fc8000001140a */
[----:B------:R-:W-:Y:S02]  /*0900*/  LOP3.LUT R11, R10, 0x1c, RZ, 0xc0, !PT ;  /* 0x0000001c0a0b7812 */ /* 0x000fe400078ec0ff */
[----:B------:R-:W-:-:S03]  /*0910*/  PRMT R10, R12, 0x7610, R10 ;  /* 0x000076100c0a7816 */ /* 0x000fc6000000000a */
[----:B------:R-:W-:Y:S01]  /*0920*/  IMAD R11, R40, 0x18800, R11 ;  /* 0x00018800280b7824 */ /* 0x000fe200078e020b */
[----:B------:R-:W-:-:S04]  /*0930*/  PRMT R39, R10, 0x5410, R39 ;  /* 0x000054100a277816 */ /* 0x000fc80000000027 */
[----:B------:R-:W-:Y:S01]  /*0940*/  LEA R36, R36, R11, 0x2 ;  /* 0x0000000b24247211 */ /* 0x000fe200078e10ff */
[----:B------:R-:W-:-:S05]  /*0950*/  IDP.2A.LO.U16.U8 R39, R39, R38, RZ ;  /* 0x0000002627277226 */ /* 0x000fca00000010ff */
[----:B------:R-:W-:-:S05]  /*0960*/  IADD3 R39, PT, PT, R39, R36, R0 ;  /* 0x0000002427277210 */ /* 0x000fca0007ffe000 */
[----:B0-----:R-:W-:-:S05]  /*0970*/  IMAD.WIDE.U32 R8, R39, 0x4, R8 ;  /* 0x0000000427087825 */ /* 0x001fca00078e0008 */
[----:B------:R-:W-:Y:S04]  /*0980*/  STG.E desc[UR6][R8.64], R7 ;  /* 0x0000000708007986 */ /* 0x000fe8000c101906 */
[----:B------:R-:W-:Y:S04]  /*0990*/  STG.E desc[UR6][R8.64+0xe0], R3 ;  /* 0x0000e00308007986 */ /* 0x000fe8000c101906 */
[----:B------:R-:W-:Y:S04]  /*09a0*/  STG.E desc[UR6][R8.64+0xc40], R6 ;  /* 0x000c400608007986 */ /* 0x000fe8000c101906 */
[----:B------:R-:W-:Y:S04]  /*09b0*/  STG.E desc[UR6][R8.64+0xd20], R2 ;  /* 0x000d200208007986 */ /* 0x000fe8000c101906 */
[----:B------:R-:W-:Y:S04]  /*09c0*/  STG.E desc[UR6][R8.64+0x1880], R5 ;  /* 0x0018800508007986 */ /* 0x000fe8000c101906 */
[----:B------:R-:W-:Y:S04]  /*09d0*/  STG.E desc[UR6][R8.64+0x1960], R28 ;  /* 0x0019601c08007986 */ /* 0x000fe8000c101906 */
[----:B------:R-:W-:Y:S04]  /*09e0*/  STG.E desc[UR6][R8.64+0x24c0], R4 ;  /* 0x0024c00408007986 */ /* 0x000fe8000c101906 */
[----:B------:R-:W-:Y:S01]  /*09f0*/  STG.E desc[UR6][R8.64+0x25a0], R29 ;  /* 0x0025a01d08007986 */ /* 0x000fe2000c101906 */
[----:B------:R-:W-:Y:S05]  /*0a00*/  EXIT ;  /* 0x000000000000794d */ /* 0x000fea0003800000 */
.L_x_2:
[----:B------:R-:W-:-:S00]  /*0a10*/  BRA `(.L_x_2) ;  /* 0xfffffffc00fc7947 */ /* 0x000fc0000383ffff */
[----:B------:R-:W-:-:S00]  /*0a20*/  NOP ;  /* 0x0000000000007918 */ /* 0x000fc00000000000 */
        /* <DEDUP_REMOVED lines=13> */
.L_x_3:


//--------------------- .nv.shared.candidate0     --------------------------
	.section	.nv.shared.candidate0,"aw",@nobits
	.sectionflags	@""
	.align	4
.nv.shared.candidate0:
	.zero		37888


//--------------------- .nv.shared.reserved.0     --------------------------
	.section	.nv.shared.reserved.0,"aw",@nobits
	.weak		__nv_reservedSMEM_offset_0_alias
	.size		__nv_reservedSMEM_offset_0_alias, 0, 64
	.other		__nv_reservedSMEM_offset_0_alias,@"STO_CUDA_RESERVED_SHARED STV_DEFAULT"
__nv_reservedSMEM_offset_0_alias:
	.zero		0
	.zero		64


//--------------------- .nv.constant0.candidate0  --------------------------
	.section	.nv.constant0.candidate0,"a",@progbits
	.sectionflags	@""
	.align	4
.nv.constant0.candidate0:
	.zero		920


//--------------------- SYMBOLS --------------------------

	.type		.nv.reservedSmem.offset0,@object
	.size		.nv.reservedSmem.offset0,0x4
	.type		.nv.reservedSmem.cap,@object
	.size		.nv.reservedSmem.cap,0x4
